//
// Generated by NVIDIA NVVM Compiler
//
// Compiler Build ID: CL-36424714
// Cuda compilation tools, release 13.0, V13.0.88
// Based on NVVM 20.0.0
//

.version 9.0
.target sm_100
.address_size 64

	// .globl	_Z17cudaCopieParBlocsPfPKfi

.visible .entry _Z17cudaCopieParBlocsPfPKfi(
	.param .u64 .ptr .align 1 _Z17cudaCopieParBlocsPfPKfi_param_0,
	.param .u64 .ptr .align 1 _Z17cudaCopieParBlocsPfPKfi_param_1,
	.param .u32 _Z17cudaCopieParBlocsPfPKfi_param_2
)
{
	.reg .pred 	%p<2>;
	.reg .b32 	%r<3>;
	.reg .b32 	%f<2>;
	.reg .b64 	%rd<8>;

	ld.param.u64 	%rd1, [_Z17cudaCopieParBlocsPfPKfi_param_0];
	ld.param.u64 	%rd2, [_Z17cudaCopieParBlocsPfPKfi_param_1];
	ld.param.u32 	%r2, [_Z17cudaCopieParBlocsPfPKfi_param_2];
	mov.u32 	%r1, %ctaid.x;
	setp.ge.s32 	%p1, %r1, %r2;
	@%p1 bra 	$L__BB0_2;
	cvta.to.global.u64 	%rd3, %rd2;
	cvta.to.global.u64 	%rd4, %rd1;
	mul.wide.u32 	%rd5, %r1, 4;
	add.s64 	%rd6, %rd3, %rd5;
	ld.global.f32 	%f1, [%rd6];
	add.s64 	%rd7, %rd4, %rd5;
	st.global.f32 	[%rd7], %f1;
$L__BB0_2:
	ret;

}
	// .globl	_Z24cudaCopieParBlocsThreadsPfPKfi
.visible .entry _Z24cudaCopieParBlocsThreadsPfPKfi(
	.param .u64 .ptr .align 1 _Z24cudaCopieParBlocsThreadsPfPKfi_param_0,
	.param .u64 .ptr .align 1 _Z24cudaCopieParBlocsThreadsPfPKfi_param_1,
	.param .u32 _Z24cudaCopieParBlocsThreadsPfPKfi_param_2
)
{
	.reg .pred 	%p<2>;
	.reg .b32 	%r<6>;
	.reg .b32 	%f<2>;
	.reg .b64 	%rd<8>;

	ld.param.u64 	%rd1, [_Z24cudaCopieParBlocsThreadsPfPKfi_param_0];
	ld.param.u64 	%rd2, [_Z24cudaCopieParBlocsThreadsPfPKfi_param_1];
	ld.param.u32 	%r2, [_Z24cudaCopieParBlocsThreadsPfPKfi_param_2];
	mov.u32 	%r3, %ntid.x;
	mov.u32 	%r4, %ctaid.x;
	mov.u32 	%r5, %tid.x;
	mad.lo.s32 	%r1, %r3, %r4, %r5;
	setp.ge.s32 	%p1, %r1, %r2;
	@%p1 bra 	$L__BB1_2;
	cvta.to.global.u64 	%rd3, %rd2;
	cvta.to.global.u64 	%rd4, %rd1;
	mul.wide.s32 	%rd5, %r1, 4;
	add.s64 	%rd6, %rd3, %rd5;
	ld.global.f32 	%f1, [%rd6];
	add.s64 	%rd7, %rd4, %rd5;
	st.global.f32 	[%rd7], %f1;
$L__BB1_2:
	ret;

}


// ===== COMPILED SASS (sm_100) =====

	.target	sm_100

	.elftype	@"ET_EXEC"


//--------------------- .note.nv.tkinfo           --------------------------
	.section	.note.nv.tkinfo,"",@"SHT_NOTE"
	.sectionflags	@"SHF_NOTE_NV_TKINFO"
	.tkinfo
        /*0018*/ 	.word	0x00000002
        /*0030*/ 	.string	""
        /*0030*/ 	.string	"ptxas"
        /*0030*/ 	.string	"Cuda compilation tools, release 13.0, V13.0.88"
        /*0030*/ 	.string	"Build cuda_13.0.r13.0/compiler.36424714_0"
        /*0030*/ 	.string	"-arch sm_100 -m 64 "



//--------------------- .note.nv.cuinfo           --------------------------
	.section	.note.nv.cuinfo,"",@"SHT_NOTE"
	.sectionflags	@"SHF_NOTE_NV_CUINFO"
        /*0018*/ 	.short	0x0002
        /*001a*/ 	.short	0x0064
        /*001c*/ 	.short	0x0082
	.zero		2


//--------------------- .nv.info                  --------------------------
	.section	.nv.info,"",@"SHT_CUDA_INFO"
	.align	4


	//----- nvinfo : EIATTR_REGCOUNT
	.align		4
        /*0000*/ 	.byte	0x04, 0x2f
        /*0002*/ 	.short	(.L_1 - .L_0)
	.align		4
.L_0:
        /*0004*/ 	.word	index@(_Z17cudaCopieParBlocsPfPKfi)
        /*0008*/ 	.word	0x0000000a


	//----- nvinfo : EIATTR_FRAME_SIZE
	.align		4
.L_1:
        /*000c*/ 	.byte	0x04, 0x11
        /*000e*/ 	.short	(.L_3 - .L_2)
	.align		4
.L_2:
        /*0010*/ 	.word	index@(_Z17cudaCopieParBlocsPfPKfi)
        /*0014*/ 	.word	0x00000000


	//----- nvinfo : EIATTR_REGCOUNT
	.align		4
.L_3:
        /*0018*/ 	.byte	0x04, 0x2f
        /*001a*/ 	.short	(.L_5 - .L_4)
	.align		4
.L_4:
        /*001c*/ 	.word	index@(_Z24cudaCopieParBlocsThreadsPfPKfi)
        /*0020*/ 	.word	0x0000000a


	//----- nvinfo : EIATTR_FRAME_SIZE
	.align		4
.L_5:
        /*0024*/ 	.byte	0x04, 0x11
        /*0026*/ 	.short	(.L_7 - .L_6)
	.align		4
.L_6:
        /*0028*/ 	.word	index@(_Z24cudaCopieParBlocsThreadsPfPKfi)
        /*002c*/ 	.word	0x00000000


	//----- nvinfo : EIATTR_MIN_STACK_SIZE
	.align		4
.L_7:
        /*0030*/ 	.byte	0x04, 0x12
        /*0032*/ 	.short	(.L_9 - .L_8)
	.align		4
.L_8:
        /*0034*/ 	.word	index@(_Z24cudaCopieParBlocsThreadsPfPKfi)
        /*0038*/ 	.word	0x00000000


	//----- nvinfo : EIATTR_MIN_STACK_SIZE
	.align		4
.L_9:
        /*003c*/ 	.byte	0x04, 0x12
        /*003e*/ 	.short	(.L_11 - .L_10)
	.align		4
.L_10:
        /*0040*/ 	.word	index@(_Z17cudaCopieParBlocsPfPKfi)
        /*0044*/ 	.word	0x00000000
.L_11:


//--------------------- .nv.compat                --------------------------
	.section	.nv.compat,"",@"SHT_CUDA_COMPAT_INFO"
	.align	4
        /*0000*/ 	.byte	0x02, 0x09, 0x00, 0x00, 0x02, 0x02, 0x01, 0x00, 0x02, 0x05, 0x05, 0x00, 0x03, 0x07, 0x01, 0x01
        /*0010*/ 	.byte	0x02, 0x03, 0x00, 0x00, 0x02, 0x06, 0x01, 0x00, 0x04, 0x0b, 0x08, 0x00, 0x09, 0x00, 0x00, 0x00
        /*0020*/ 	.byte	0x00, 0x00, 0x00, 0x00


//--------------------- .nv.info._Z24cudaCopieParBlocsThreadsPfPKfi --------------------------
	.section	.nv.info._Z24cudaCopieParBlocsThreadsPfPKfi,"",@"SHT_CUDA_INFO"
	.sectionflags	@""
	.align	4


	//----- nvinfo : EIATTR_CUDA_API_VERSION
	.align		4
        /*0000*/ 	.byte	0x04, 0x37
        /*0002*/ 	.short	(.L_13 - .L_12)
.L_12:
        /*0004*/ 	.word	0x00000082


	//----- nvinfo : EIATTR_KPARAM_INFO
	.align		4
.L_13:
        /*0008*/ 	.byte	0x04, 0x17
        /*000a*/ 	.short	(.L_15 - .L_14)
.L_14:
        /*000c*/ 	.word	0x00000000
        /*0010*/ 	.short	0x0002
        /*0012*/ 	.short	0x0010
        /*0014*/ 	.byte	0x00, 0xf0, 0x11, 0x00


	//----- nvinfo : EIATTR_KPARAM_INFO
	.align		4
.L_15:
        /*0018*/ 	.byte	0x04, 0x17
        /*001a*/ 	.short	(.L_17 - .L_16)
.L_16:
        /*001c*/ 	.word	0x00000000
        /*0020*/ 	.short	0x0001
        /*0022*/ 	.short	0x0008
        /*0024*/ 	.byte	0x00, 0xf5, 0x21, 0x00


	//----- nvinfo : EIATTR_KPARAM_INFO
	.align		4
.L_17:
        /*0028*/ 	.byte	0x04, 0x17
        /*002a*/ 	.short	(.L_19 - .L_18)
.L_18:
        /*002c*/ 	.word	0x00000000
        /*0030*/ 	.short	0x0000
        /*0032*/ 	.short	0x0000
        /*0034*/ 	.byte	0x00, 0xf5, 0x21, 0x00


	//----- nvinfo : EIATTR_SPARSE_MMA_MASK
	.align		4
.L_19:
        /*0038*/ 	.byte	0x03, 0x50
        /*003a*/ 	.short	0x0000


	//----- nvinfo : EIATTR_MAXREG_COUNT
	.align		4
        /*003c*/ 	.byte	0x03, 0x1b
        /*003e*/ 	.short	0x00ff


	//----- nvinfo : EIATTR_MERCURY_ISA_VERSION
	.align		4
        /*0040*/ 	.byte	0x03, 0x5f
        /*0042*/ 	.short	0x0101


	//----- nvinfo : EIATTR_VRC_CTA_INIT_COUNT
	.align		4
        /*0044*/ 	.byte	0x02, 0x4a
	.zero		1
	.zero		1


	//----- nvinfo : EIATTR_EXIT_INSTR_OFFSETS
	.align		4
        /*0048*/ 	.byte	0x04, 0x1c
        /*004a*/ 	.short	(.L_21 - .L_20)


	//   ....[0]....
.L_20:
        /*004c*/ 	.word	0x00000070


	//   ....[1]....
        /*0050*/ 	.word	0x000000f0


	//----- nvinfo : EIATTR_CBANK_PARAM_SIZE
	.align		4
.L_21:
        /*0054*/ 	.byte	0x03, 0x19
        /*0056*/ 	.short	0x0014


	//----- nvinfo : EIATTR_PARAM_CBANK
	.align		4
        /*0058*/ 	.byte	0x04, 0x0a
        /*005a*/ 	.short	(.L_23 - .L_22)
	.align		4
.L_22:
        /*005c*/ 	.word	index@(.nv.constant0._Z24cudaCopieParBlocsThreadsPfPKfi)
        /*0060*/ 	.short	0x0380
        /*0062*/ 	.short	0x0014


	//----- nvinfo : EIATTR_SW_WAR
	.align		4
.L_23:
        /*0064*/ 	.byte	0x04, 0x36
        /*0066*/ 	.short	(.L_25 - .L_24)
.L_24:
        /*0068*/ 	.word	0x00000008
.L_25:


//--------------------- .nv.info._Z17cudaCopieParBlocsPfPKfi --------------------------
	.section	.nv.info._Z17cudaCopieParBlocsPfPKfi,"",@"SHT_CUDA_INFO"
	.sectionflags	@""
	.align	4


	//----- nvinfo : EIATTR_CUDA_API_VERSION
	.align		4
        /*0000*/ 	.byte	0x04, 0x37
        /*0002*/ 	.short	(.L_27 - .L_26)
.L_26:
        /*0004*/ 	.word	0x00000082


	//----- nvinfo : EIATTR_KPARAM_INFO
	.align		4
.L_27:
        /*0008*/ 	.byte	0x04, 0x17
        /*000a*/ 	.short	(.L_29 - .L_28)
.L_28:
        /*000c*/ 	.word	0x00000000
        /*0010*/ 	.short	0x0002
        /*0012*/ 	.short	0x0010
        /*0014*/ 	.byte	0x00, 0xf0, 0x11, 0x00


	//----- nvinfo : EIATTR_KPARAM_INFO
	.align		4
.L_29:
        /*0018*/ 	.byte	0x04, 0x17
        /*001a*/ 	.short	(.L_31 - .L_30)
.L_30:
        /*001c*/ 	.word	0x00000000
        /*0020*/ 	.short	0x0001
        /*0022*/ 	.short	0x0008
        /*0024*/ 	.byte	0x00, 0xf5, 0x21, 0x00


	//----- nvinfo : EIATTR_KPARAM_INFO
	.align		4
.L_31:
        /*0028*/ 	.byte	0x04, 0x17
        /*002a*/ 	.short	(.L_33 - .L_32)
.L_32:
        /*002c*/ 	.word	0x00000000
        /*0030*/ 	.short	0x0000
        /*0032*/ 	.short	0x0000
        /*0034*/ 	.byte	0x00, 0xf5, 0x21, 0x00


	//----- nvinfo : EIATTR_SPARSE_MMA_MASK
	.align		4
.L_33:
        /*0038*/ 	.byte	0x03, 0x50
        /*003a*/ 	.short	0x0000


	//----- nvinfo : EIATTR_MAXREG_COUNT
	.align		4
        /*003c*/ 	.byte	0x03, 0x1b
        /*003e*/ 	.short	0x00ff


	//----- nvinfo : EIATTR_MERCURY_ISA_VERSION
	.align		4
        /*0040*/ 	.byte	0x03, 0x5f
        /*0042*/ 	.short	0x0101


	//----- nvinfo : EIATTR_VRC_CTA_INIT_COUNT
	.align		4
        /*0044*/ 	.byte	0x02, 0x4a
	.zero		1
	.zero		1


	//----- nvinfo : EIATTR_EXIT_INSTR_OFFSETS
	.align		4
        /*0048*/ 	.byte	0x04, 0x1c
        /*004a*/ 	.short	(.L_35 - .L_34)


	//   ....[0]....
.L_34:
        /*004c*/ 	.word	0x00000040


	//   ....[1]....
        /*0050*/ 	.word	0x000000c0


	//----- nvinfo : EIATTR_CBANK_PARAM_SIZE
	.align		4
.L_35:
        /*0054*/ 	.byte	0x03, 0x19
        /*0056*/ 	.short	0x0014


	//----- nvinfo : EIATTR_PARAM_CBANK
	.align		4
        /*0058*/ 	.byte	0x04, 0x0a
        /*005a*/ 	.short	(.L_37 - .L_36)
	.align		4
.L_36:
        /*005c*/ 	.word	index@(.nv.constant0._Z17cudaCopieParBlocsPfPKfi)
        /*0060*/ 	.short	0x0380
        /*0062*/ 	.short	0x0014


	//----- nvinfo : EIATTR_SW_WAR
	.align		4
.L_37:
        /*0064*/ 	.byte	0x04, 0x36
        /*0066*/ 	.short	(.L_39 - .L_38)
.L_38:
        /*0068*/ 	.word	0x00000008
.L_39:


//--------------------- .nv.callgraph             --------------------------
	.section	.nv.callgraph,"",@"SHT_CUDA_CALLGRAPH"
	.align	4
	.sectionentsize	8
	.align		4
        /*0000*/ 	.word	0x00000000
	.align		4
        /*0004*/ 	.word	0xffffffff
	.align		4
        /*0008*/ 	.word	0x00000000
	.align		4
        /*000c*/ 	.word	0xfffffffe
	.align		4
        /*0010*/ 	.word	0x00000000
	.align		4
        /*0014*/ 	.word	0xfffffffd
	.align		4
        /*0018*/ 	.word	0x00000000
	.align		4
        /*001c*/ 	.word	0xfffffffc


//--------------------- .text._Z24cudaCopieParBlocsThreadsPfPKfi --------------------------
	.section	.text._Z24cudaCopieParBlocsThreadsPfPKfi,"ax",@progbits
	.align	128
        .global         _Z24cudaCopieParBlocsThreadsPfPKfi
        .type           _Z24cudaCopieParBlocsThreadsPfPKfi,@function
        .size           _Z24cudaCopieParBlocsThreadsPfPKfi,(.L_x_2 - _Z24cudaCopieParBlocsThreadsPfPKfi)
        .other          _Z24cudaCopieParBlocsThreadsPfPKfi,@"STO_CUDA_ENTRY STV_DEFAULT"
_Z24cudaCopieParBlocsThreadsPfPKfi:
.text._Z24cudaCopieParBlocsThreadsPfPKfi:
[----:B------:R-:W-:Y:S01]  /*0000*/  LDC R1, c[0x0][0x37c] ;  /* 0x0000df00ff017b82 */ /* 0x000fe20000000800 */
[----:B------:R-:W0:Y:S01]  /*0010*/  S2R R7, SR_CTAID.X ;  /* 0x0000000000077919 */ /* 0x000e220000002500 */
[----:B------:R-:W0:Y:S01]  /*0020*/  LDCU UR4, c[0x0][0x360] ;  /* 0x00006c00ff0477ac */ /* 0x000e220008000800 */
[----:B------:R-:W0:Y:S01]  /*0030*/  S2R R0, SR_TID.X ;  /* 0x0000000000007919 */ /* 0x000e220000002100 */
[----:B------:R-:W1:Y:S01]  /*0040*/  LDCU UR5, c[0x0][0x390] ;  /* 0x00007200ff0577ac */ /* 0x000e620008000800 */
[----:B0-----:R-:W-:-:S05]  /*0050*/  IMAD R7, R7, UR4, R0 ;  /* 0x0000000407077c24 */ /* 0x001fca000f8e0200 */
[----:B-1----:R-:W-:-:S13]  /*0060*/  ISETP.GE.AND P0, PT, R7, UR5, PT ;  /* 0x0000000507007c0c */ /* 0x002fda000bf06270 */
[----:B------:R-:W-:Y:S05]  /*0070*/  @P0 EXIT ;  /* 0x000000000000094d */ /* 0x000fea0003800000 */
[----:B------:R-:W0:Y:S01]  /*0080*/  LDC.64 R2, c[0x0][0x388] ;  /* 0x0000e200ff027b82 */ /* 0x000e220000000a00 */
[----:B------:R-:W1:Y:S07]  /*0090*/  LDCU.64 UR4, c[0x0][0x358] ;  /* 0x00006b00ff0477ac */ /* 0x000e6e0008000a00 */
[----:B------:R-:W2:Y:S01]  /*00a0*/  LDC.64 R4, c[0x0][0x380] ;  /* 0x0000e000ff047b82 */ /* 0x000ea20000000a00 */
[----:B0-----:R-:W-:-:S06]  /*00b0*/  IMAD.WIDE R2, R7, 0x4, R2 ;  /* 0x0000000407027825 */ /* 0x001fcc00078e0202 */
[----:B-1----:R-:W3:Y:S01]  /*00c0*/  LDG.E R3, desc[UR4][R2.64] ;  /* 0x0000000402037981 */ /* 0x002ee2000c1e1900 */
[----:B--2---:R-:W-:-:S05]  /*00d0*/  IMAD.WIDE R4, R7, 0x4, R4 ;  /* 0x0000000407047825 */ /* 0x004fca00078e0204 */
[----:B---3--:R-:W-:Y:S01]  /*00e0*/  STG.E desc[UR4][R4.64], R3 ;  /* 0x0000000304007986 */ /* 0x008fe2000c101904 */
[----:B------:R-:W-:Y:S05]  /*00f0*/  EXIT ;  /* 0x000000000000794d */ /* 0x000fea0003800000 */
.L_x_0:
[----:B------:R-:W-:-:S00]  /*0100*/  BRA `(.L_x_0) ;  /* 0xfffffffc00fc7947 */ /* 0x000fc0000383ffff */
[----:B------:R-:W-:-:S00]  /*0110*/  NOP ;  /* 0x0000000000007918 */ /* 0x000fc00000000000 */
        /* <DEDUP_REMOVED lines=14> */
.L_x_2:


//--------------------- .text._Z17cudaCopieParBlocsPfPKfi --------------------------
	.section	.text._Z17cudaCopieParBlocsPfPKfi,"ax",@progbits
	.align	128
        .global         _Z17cudaCopieParBlocsPfPKfi
        .type           _Z17cudaCopieParBlocsPfPKfi,@function
        .size           _Z17cudaCopieParBlocsPfPKfi,(.L_x_3 - _Z17cudaCopieParBlocsPfPKfi)
        .other          _Z17cudaCopieParBlocsPfPKfi,@"STO_CUDA_ENTRY STV_DEFAULT"
_Z17cudaCopieParBlocsPfPKfi:
.text._Z17cudaCopieParBlocsPfPKfi:
[----:B------:R-:W-:Y:S01]  /*0000*/  LDC R1, c[0x0][0x37c] ;  /* 0x0000df00ff017b82 */ /* 0x000fe20000000800 */
[----:B------:R-:W0:Y:S01]  /*0010*/  S2R R7, SR_CTAID.X ;  /* 0x0000000000077919 */ /* 0x000e220000002500 */
[----:B------:R-:W0:Y:S02]  /*0020*/  LDCU UR4, c[0x0][0x390] ;  /* 0x00007200ff0477ac */ /* 0x000e240008000800 */
[----:B0-----:R-:W-:-:S13]  /*0030*/  ISETP.GE.AND P0, PT, R7, UR4, PT ;  /* 0x0000000407007c0c */ /* 0x001fda000bf06270 */
[----:B------:R-:W-:Y:S05]  /*0040*/  @P0 EXIT ;  /* 0x000000000000094d */ /* 0x000fea0003800000 */
[----:B------:R-:W0:Y:S01]  /*0050*/  LDC.64 R2, c[0x0][0x388] ;  /* 0x0000e200ff027b82 */ /* 0x000e220000000a00 */
[----:B------:R-:W1:Y:S07]  /*0060*/  LDCU.64 UR4, c[0x0][0x358] ;  /* 0x00006b00ff0477ac */ /* 0x000e6e0008000a00 */
[----:B------:R-:W2:Y:S01]  /*0070*/  LDC.64 R4, c[0x0][0x380] ;  /* 0x0000e000ff047b82 */ /* 0x000ea20000000a00 */
[----:B0-----:R-:W-:-:S06]  /*0080*/  IMAD.WIDE.U32 R2, R7, 0x4, R2 ;  /* 0x0000000407027825 */ /* 0x001fcc00078e0002 */
[----:B-1----:R-:W3:Y:S01]  /*0090*/  LDG.E R3, desc[UR4][R2.64] ;  /* 0x0000000402037981 */ /* 0x002ee2000c1e1900 */
[----:B--2---:R-:W-:-:S05]  /*00a0*/  IMAD.WIDE.U32 R4, R7, 0x4, R4 ;  /* 0x0000000407047825 */ /* 0x004fca00078e0004 */
[----:B---3--:R-:W-:Y:S01]  /*00b0*/  STG.E desc[UR4][R4.64], R3 ;  /* 0x0000000304007986 */ /* 0x008fe2000c101904 */
[----:B------:R-:W-:Y:S05]  /*00c0*/  EXIT ;  /* 0x000000000000794d */ /* 0x000fea0003800000 */
.L_x_1:
        /* <DEDUP_REMOVED lines=11> */
.L_x_3:


//--------------------- .nv.shared.reserved.0     --------------------------
	.section	.nv.shared.reserved.0,"aw",@nobits
	.weak		__nv_reservedSMEM_offset_0_alias
	.size		__nv_reservedSMEM_offset_0_alias, 0, 64
	.other		__nv_reservedSMEM_offset_0_alias,@"STO_CUDA_RESERVED_SHARED STV_DEFAULT"
__nv_reservedSMEM_offset_0_alias:
	.zero		0
	.zero		64


//--------------------- .nv.constant0._Z24cudaCopieParBlocsThreadsPfPKfi --------------------------
	.section	.nv.constant0._Z24cudaCopieParBlocsThreadsPfPKfi,"a",@progbits
	.sectionflags	@""
	.align	4
.nv.constant0._Z24cudaCopieParBlocsThreadsPfPKfi:
	.zero		916


//--------------------- .nv.constant0._Z17cudaCopieParBlocsPfPKfi --------------------------
	.section	.nv.constant0._Z17cudaCopieParBlocsPfPKfi,"a",@progbits
	.sectionflags	@""
	.align	4
.nv.constant0._Z17cudaCopieParBlocsPfPKfi:
	.zero		916


//--------------------- SYMBOLS --------------------------

	.type		.nv.reservedSmem.offset0,@object
	.size		.nv.reservedSmem.offset0,0x4
